//
// Generated by NVIDIA NVVM Compiler
//
// Compiler Build ID: CL-36424714
// Cuda compilation tools, release 13.0, V13.0.88
// Based on NVVM 20.0.0
//

.version 9.0
.target sm_100
.address_size 64

	// .globl	_Z21convolution_1d_kernelPKfS0_Pfii
.extern .shared .align 16 .b8 s_data[];

.visible .entry _Z21convolution_1d_kernelPKfS0_Pfii(
	.param .u64 .ptr .align 1 _Z21convolution_1d_kernelPKfS0_Pfii_param_0,
	.param .u64 .ptr .align 1 _Z21convolution_1d_kernelPKfS0_Pfii_param_1,
	.param .u64 .ptr .align 1 _Z21convolution_1d_kernelPKfS0_Pfii_param_2,
	.param .u32 _Z21convolution_1d_kernelPKfS0_Pfii_param_3,
	.param .u32 _Z21convolution_1d_kernelPKfS0_Pfii_param_4
)
{
	.reg .pred 	%p<11>;
	.reg .b32 	%r<59>;
	.reg .b32 	%f<47>;
	.reg .b64 	%rd<13>;

	ld.param.u64 	%rd2, [_Z21convolution_1d_kernelPKfS0_Pfii_param_0];
	ld.param.u64 	%rd3, [_Z21convolution_1d_kernelPKfS0_Pfii_param_1];
	ld.param.u64 	%rd4, [_Z21convolution_1d_kernelPKfS0_Pfii_param_2];
	ld.param.u32 	%r28, [_Z21convolution_1d_kernelPKfS0_Pfii_param_3];
	ld.param.u32 	%r29, [_Z21convolution_1d_kernelPKfS0_Pfii_param_4];
	mov.u32 	%r1, %tid.x;
	mov.u32 	%r30, %ctaid.x;
	mov.u32 	%r2, %ntid.x;
	mul.lo.s32 	%r3, %r30, %r2;
	setp.ge.s32 	%p1, %r1, %r29;
	@%p1 bra 	$L__BB0_2;
	cvta.to.global.u64 	%rd5, %rd3;
	mul.wide.u32 	%rd6, %r1, 4;
	add.s64 	%rd7, %rd5, %rd6;
	ld.global.f32 	%f10, [%rd7];
	shl.b32 	%r31, %r1, 2;
	mov.u32 	%r32, s_data;
	add.s32 	%r33, %r32, %r31;
	st.shared.f32 	[%r33], %f10;
$L__BB0_2:
	add.s32 	%r34, %r2, %r29;
	add.s32 	%r4, %r34, -1;
	setp.ge.s32 	%p2, %r1, %r4;
	@%p2 bra 	$L__BB0_7;
	cvta.to.global.u64 	%rd1, %rd2;
	shl.b32 	%r35, %r29, 2;
	mov.u32 	%r36, s_data;
	add.s32 	%r5, %r36, %r35;
	mov.u32 	%r52, %r1;
$L__BB0_4:
	add.s32 	%r7, %r52, %r3;
	setp.ge.s32 	%p3, %r7, %r28;
	mov.f32 	%f41, 0f00000000;
	@%p3 bra 	$L__BB0_6;
	mul.wide.s32 	%rd8, %r7, 4;
	add.s64 	%rd9, %rd1, %rd8;
	ld.global.f32 	%f41, [%rd9];
$L__BB0_6:
	shl.b32 	%r37, %r52, 2;
	add.s32 	%r38, %r5, %r37;
	st.shared.f32 	[%r38], %f41;
	add.s32 	%r52, %r52, %r2;
	setp.lt.s32 	%p4, %r52, %r4;
	@%p4 bra 	$L__BB0_4;
$L__BB0_7:
	bar.sync 	0;
	add.s32 	%r9, %r3, %r1;
	sub.s32 	%r39, %r28, %r29;
	setp.gt.s32 	%p5, %r9, %r39;
	@%p5 bra 	$L__BB0_16;
	setp.lt.s32 	%p6, %r29, 1;
	mov.f32 	%f46, 0f00000000;
	@%p6 bra 	$L__BB0_15;
	and.b32  	%r10, %r29, 7;
	setp.lt.u32 	%p7, %r29, 8;
	mov.f32 	%f46, 0f00000000;
	mov.b32 	%r55, 0;
	@%p7 bra 	$L__BB0_12;
	and.b32  	%r55, %r29, 2147483640;
	neg.s32 	%r54, %r55;
	shl.b32 	%r42, %r1, 2;
	shl.b32 	%r43, %r29, 2;
	add.s32 	%r13, %r42, %r43;
	mov.u32 	%r44, s_data;
	add.s32 	%r53, %r44, 16;
	mov.f32 	%f46, 0f00000000;
$L__BB0_11:
	.pragma "nounroll";
	add.s32 	%r45, %r53, %r13;
	ld.shared.f32 	%f16, [%r45+-16];
	ld.shared.v4.f32 	{%f17, %f18, %f19, %f20}, [%r53+-16];
	fma.rn.f32 	%f21, %f16, %f17, %f46;
	ld.shared.f32 	%f22, [%r45+-12];
	fma.rn.f32 	%f23, %f22, %f18, %f21;
	ld.shared.f32 	%f24, [%r45+-8];
	fma.rn.f32 	%f25, %f24, %f19, %f23;
	ld.shared.f32 	%f26, [%r45+-4];
	fma.rn.f32 	%f27, %f26, %f20, %f25;
	ld.shared.f32 	%f28, [%r45];
	ld.shared.v4.f32 	{%f29, %f30, %f31, %f32}, [%r53];
	fma.rn.f32 	%f33, %f28, %f29, %f27;
	ld.shared.f32 	%f34, [%r45+4];
	fma.rn.f32 	%f35, %f34, %f30, %f33;
	ld.shared.f32 	%f36, [%r45+8];
	fma.rn.f32 	%f37, %f36, %f31, %f35;
	ld.shared.f32 	%f38, [%r45+12];
	fma.rn.f32 	%f46, %f38, %f32, %f37;
	add.s32 	%r54, %r54, 8;
	add.s32 	%r53, %r53, 32;
	setp.ne.s32 	%p8, %r54, 0;
	@%p8 bra 	$L__BB0_11;
$L__BB0_12:
	setp.eq.s32 	%p9, %r10, 0;
	@%p9 bra 	$L__BB0_15;
	shl.b32 	%r46, %r55, 2;
	mov.u32 	%r47, s_data;
	add.s32 	%r58, %r47, %r46;
	shl.b32 	%r48, %r29, 2;
	add.s32 	%r49, %r1, %r55;
	shl.b32 	%r50, %r49, 2;
	add.s32 	%r51, %r48, %r50;
	add.s32 	%r57, %r47, %r51;
	neg.s32 	%r56, %r10;
$L__BB0_14:
	.pragma "nounroll";
	ld.shared.f32 	%f39, [%r57];
	ld.shared.f32 	%f40, [%r58];
	fma.rn.f32 	%f46, %f39, %f40, %f46;
	add.s32 	%r58, %r58, 4;
	add.s32 	%r57, %r57, 4;
	add.s32 	%r56, %r56, 1;
	setp.ne.s32 	%p10, %r56, 0;
	@%p10 bra 	$L__BB0_14;
$L__BB0_15:
	cvta.to.global.u64 	%rd10, %rd4;
	mul.wide.u32 	%rd11, %r9, 4;
	add.s64 	%rd12, %rd10, %rd11;
	st.global.f32 	[%rd12], %f46;
$L__BB0_16:
	ret;

}


// ===== COMPILED SASS (sm_100) =====

	.target	sm_100

	.elftype	@"ET_EXEC"


//--------------------- .note.nv.tkinfo           --------------------------
	.section	.note.nv.tkinfo,"",@"SHT_NOTE"
	.sectionflags	@"SHF_NOTE_NV_TKINFO"
	.tkinfo
        /*0018*/ 	.word	0x00000002
        /*0030*/ 	.string	""
        /*0030*/ 	.string	"ptxas"
        /*0030*/ 	.string	"Cuda compilation tools, release 13.0, V13.0.88"
        /*0030*/ 	.string	"Build cuda_13.0.r13.0/compiler.36424714_0"
        /*0030*/ 	.string	"-arch sm_100 -m 64 "



//--------------------- .note.nv.cuinfo           --------------------------
	.section	.note.nv.cuinfo,"",@"SHT_NOTE"
	.sectionflags	@"SHF_NOTE_NV_CUINFO"
        /*0018*/ 	.short	0x0002
        /*001a*/ 	.short	0x0064
        /*001c*/ 	.short	0x0082
	.zero		2


//--------------------- .nv.info                  --------------------------
	.section	.nv.info,"",@"SHT_CUDA_INFO"
	.align	4


	//----- nvinfo : EIATTR_REGCOUNT
	.align		4
        /*0000*/ 	.byte	0x04, 0x2f
        /*0002*/ 	.short	(.L_1 - .L_0)
	.align		4
.L_0:
        /*0004*/ 	.word	index@(_Z21convolution_1d_kernelPKfS0_Pfii)
        /*0008*/ 	.word	0x00000019


	//----- nvinfo : EIATTR_FRAME_SIZE
	.align		4
.L_1:
        /*000c*/ 	.byte	0x04, 0x11
        /*000e*/ 	.short	(.L_3 - .L_2)
	.align		4
.L_2:
        /*0010*/ 	.word	index@(_Z21convolution_1d_kernelPKfS0_Pfii)
        /*0014*/ 	.word	0x00000000


	//----- nvinfo : EIATTR_MIN_STACK_SIZE
	.align		4
.L_3:
        /*0018*/ 	.byte	0x04, 0x12
        /*001a*/ 	.short	(.L_5 - .L_4)
	.align		4
.L_4:
        /*001c*/ 	.word	index@(_Z21convolution_1d_kernelPKfS0_Pfii)
        /*0020*/ 	.word	0x00000000
.L_5:


//--------------------- .nv.compat                --------------------------
	.section	.nv.compat,"",@"SHT_CUDA_COMPAT_INFO"
	.align	4
        /*0000*/ 	.byte	0x02, 0x09, 0x00, 0x00, 0x02, 0x02, 0x01, 0x00, 0x02, 0x05, 0x05, 0x00, 0x03, 0x07, 0x01, 0x01
        /*0010*/ 	.byte	0x02, 0x03, 0x00, 0x00, 0x02, 0x06, 0x01, 0x00, 0x04, 0x0b, 0x08, 0x00, 0x09, 0x00, 0x00, 0x00
        /*0020*/ 	.byte	0x00, 0x00, 0x00, 0x00


//--------------------- .nv.info._Z21convolution_1d_kernelPKfS0_Pfii --------------------------
	.section	.nv.info._Z21convolution_1d_kernelPKfS0_Pfii,"",@"SHT_CUDA_INFO"
	.sectionflags	@""
	.align	4


	//----- nvinfo : EIATTR_CUDA_API_VERSION
	.align		4
        /*0000*/ 	.byte	0x04, 0x37
        /*0002*/ 	.short	(.L_7 - .L_6)
.L_6:
        /*0004*/ 	.word	0x00000082


	//----- nvinfo : EIATTR_KPARAM_INFO
	.align		4
.L_7:
        /*0008*/ 	.byte	0x04, 0x17
        /*000a*/ 	.short	(.L_9 - .L_8)
.L_8:
        /*000c*/ 	.word	0x00000000
        /*0010*/ 	.short	0x0004
        /*0012*/ 	.short	0x001c
        /*0014*/ 	.byte	0x00, 0xf0, 0x11, 0x00


	//----- nvinfo : EIATTR_KPARAM_INFO
	.align		4
.L_9:
        /*0018*/ 	.byte	0x04, 0x17
        /*001a*/ 	.short	(.L_11 - .L_10)
.L_10:
        /*001c*/ 	.word	0x00000000
        /*0020*/ 	.short	0x0003
        /*0022*/ 	.short	0x0018
        /*0024*/ 	.byte	0x00, 0xf0, 0x11, 0x00


	//----- nvinfo : EIATTR_KPARAM_INFO
	.align		4
.L_11:
        /*0028*/ 	.byte	0x04, 0x17
        /*002a*/ 	.short	(.L_13 - .L_12)
.L_12:
        /*002c*/ 	.word	0x00000000
        /*0030*/ 	.short	0x0002
        /*0032*/ 	.short	0x0010
        /*0034*/ 	.byte	0x00, 0xf5, 0x21, 0x00


	//----- nvinfo : EIATTR_KPARAM_INFO
	.align		4
.L_13:
        /*0038*/ 	.byte	0x04, 0x17
        /*003a*/ 	.short	(.L_15 - .L_14)
.L_14:
        /*003c*/ 	.word	0x00000000
        /*0040*/ 	.short	0x0001
        /*0042*/ 	.short	0x0008
        /*0044*/ 	.byte	0x00, 0xf5, 0x21, 0x00


	//----- nvinfo : EIATTR_KPARAM_INFO
	.align		4
.L_15:
        /*0048*/ 	.byte	0x04, 0x17
        /*004a*/ 	.short	(.L_17 - .L_16)
.L_16:
        /*004c*/ 	.word	0x00000000
        /*0050*/ 	.short	0x0000
        /*0052*/ 	.short	0x0000
        /*0054*/ 	.byte	0x00, 0xf5, 0x21, 0x00


	//----- nvinfo : EIATTR_SPARSE_MMA_MASK
	.align		4
.L_17:
        /*0058*/ 	.byte	0x03, 0x50
        /*005a*/ 	.short	0x0000


	//----- nvinfo : EIATTR_MAXREG_COUNT
	.align		4
        /*005c*/ 	.byte	0x03, 0x1b
        /*005e*/ 	.short	0x00ff


	//----- nvinfo : EIATTR_NUM_BARRIERS
	.align		4
        /*0060*/ 	.byte	0x02, 0x4c
        /*0062*/ 	.byte	0x01
	.zero		1


	//----- nvinfo : EIATTR_MERCURY_ISA_VERSION
	.align		4
        /*0064*/ 	.byte	0x03, 0x5f
        /*0066*/ 	.short	0x0101


	//----- nvinfo : EIATTR_VRC_CTA_INIT_COUNT
	.align		4
        /*0068*/ 	.byte	0x02, 0x4a
	.zero		1
	.zero		1


	//----- nvinfo : EIATTR_EXIT_INSTR_OFFSETS
	.align		4
        /*006c*/ 	.byte	0x04, 0x1c
        /*006e*/ 	.short	(.L_19 - .L_18)


	//   ....[0]....
.L_18:
        /*0070*/ 	.word	0x000002e0


	//   ....[1]....
        /*0074*/ 	.word	0x000006b0


	//----- nvinfo : EIATTR_CRS_STACK_SIZE
	.align		4
.L_19:
        /*0078*/ 	.byte	0x04, 0x1e
        /*007a*/ 	.short	(.L_21 - .L_20)
.L_20:
        /*007c*/ 	.word	0x00000000


	//----- nvinfo : EIATTR_CBANK_PARAM_SIZE
	.align		4
.L_21:
        /*0080*/ 	.byte	0x03, 0x19
        /*0082*/ 	.short	0x0020


	//----- nvinfo : EIATTR_PARAM_CBANK
	.align		4
        /*0084*/ 	.byte	0x04, 0x0a
        /*0086*/ 	.short	(.L_23 - .L_22)
	.align		4
.L_22:
        /*0088*/ 	.word	index@(.nv.constant0._Z21convolution_1d_kernelPKfS0_Pfii)
        /*008c*/ 	.short	0x0380
        /*008e*/ 	.short	0x0020


	//----- nvinfo : EIATTR_SW_WAR
	.align		4
.L_23:
        /*0090*/ 	.byte	0x04, 0x36
        /*0092*/ 	.short	(.L_25 - .L_24)
.L_24:
        /*0094*/ 	.word	0x00000008
.L_25:


//--------------------- .nv.callgraph             --------------------------
	.section	.nv.callgraph,"",@"SHT_CUDA_CALLGRAPH"
	.align	4
	.sectionentsize	8
	.align		4
        /*0000*/ 	.word	0x00000000
	.align		4
        /*0004*/ 	.word	0xffffffff
	.align		4
        /*0008*/ 	.word	0x00000000
	.align		4
        /*000c*/ 	.word	0xfffffffe
	.align		4
        /*0010*/ 	.word	0x00000000
	.align		4
        /*0014*/ 	.word	0xfffffffd
	.align		4
        /*0018*/ 	.word	0x00000000
	.align		4
        /*001c*/ 	.word	0xfffffffc


//--------------------- .text._Z21convolution_1d_kernelPKfS0_Pfii --------------------------
	.section	.text._Z21convolution_1d_kernelPKfS0_Pfii,"ax",@progbits
	.align	128
        .global         _Z21convolution_1d_kernelPKfS0_Pfii
        .type           _Z21convolution_1d_kernelPKfS0_Pfii,@function
        .size           _Z21convolution_1d_kernelPKfS0_Pfii,(.L_x_10 - _Z21convolution_1d_kernelPKfS0_Pfii)
        .other          _Z21convolution_1d_kernelPKfS0_Pfii,@"STO_CUDA_ENTRY STV_DEFAULT"
_Z21convolution_1d_kernelPKfS0_Pfii:
.text._Z21convolution_1d_kernelPKfS0_Pfii:
[----:B------:R-:W-:Y:S01]  /*0000*/  LDC R1, c[0x0][0x37c] ;  /* 0x0000df00ff017b82 */ /* 0x000fe20000000800 */
[----:B------:R-:W0:Y:S07]  /*0010*/  S2R R0, SR_TID.X ;  /* 0x0000000000007919 */ /* 0x000e2e0000002100 */
[----:B------:R-:W0:Y:S01]  /*0020*/  LDC R6, c[0x0][0x39c] ;  /* 0x0000e700ff067b82 */ /* 0x000e220000000800 */
[----:B------:R-:W1:Y:S01]  /*0030*/  LDCU.64 UR10, c[0x0][0x358] ;  /* 0x00006b00ff0a77ac */ /* 0x000e620008000a00 */
[----:B0-----:R-:W-:-:S13]  /*0040*/  ISETP.GE.AND P0, PT, R0, R6, PT ;  /* 0x000000060000720c */ /* 0x001fda0003f06270 */
[----:B------:R-:W0:Y:S02]  /*0050*/  @!P0 LDC.64 R2, c[0x0][0x388] ;  /* 0x0000e200ff028b82 */ /* 0x000e240000000a00 */
[----:B0-----:R-:W-:-:S06]  /*0060*/  @!P0 IMAD.WIDE.U32 R2, R0, 0x4, R2 ;  /* 0x0000000400028825 */ /* 0x001fcc00078e0002 */
[----:B-1----:R-:W2:Y:S01]  /*0070*/  @!P0 LDG.E R2, desc[UR10][R2.64] ;  /* 0x0000000a02028981 */ /* 0x002ea2000c1e1900 */
[----:B------:R-:W0:Y:S01]  /*0080*/  LDC R13, c[0x0][0x360] ;  /* 0x0000d800ff0d7b82 */ /* 0x000e220000000800 */
[----:B------:R-:W-:Y:S01]  /*0090*/  @!P0 MOV R4, 0x400 ;  /* 0x0000040000048802 */ /* 0x000fe20000000f00 */
[----:B------:R-:W-:Y:S01]  /*00a0*/  BSSY.RECONVERGENT B0, `(.L_x_0) ;  /* 0x000001e000007945 */ /* 0x000fe20003800200 */
[----:B------:R-:W1:Y:S05]  /*00b0*/  @!P0 S2R R5, SR_CgaCtaId ;  /* 0x0000000000058919 */ /* 0x000e6a0000008800 */
[----:B------:R-:W3:Y:S01]  /*00c0*/  S2UR UR4, SR_CTAID.X ;  /* 0x00000000000479c3 */ /* 0x000ee20000002500 */
[C---:B0-----:R-:W-:Y:S01]  /*00d0*/  IADD3 R9, PT, PT, R13.reuse, -0x1, R6 ;  /* 0xffffffff0d097810 */ /* 0x041fe20007ffe006 */
[----:B---3--:R-:W-:Y:S01]  /*00e0*/  IMAD R7, R13, UR4, RZ ;  /* 0x000000040d077c24 */ /* 0x008fe2000f8e02ff */
[----:B-1----:R-:W-:-:S04]  /*00f0*/  @!P0 LEA R5, R5, R4, 0x18 ;  /* 0x0000000405058211 */ /* 0x002fc800078ec0ff */
[----:B------:R-:W-:-:S05]  /*0100*/  @!P0 LEA R5, R0, R5, 0x2 ;  /* 0x0000000500058211 */ /* 0x000fca00078e10ff */
[----:B--2---:R0:W-:Y:S01]  /*0110*/  @!P0 STS [R5], R2 ;  /* 0x0000000205008388 */ /* 0x0041e20000000800 */
[----:B------:R-:W-:-:S13]  /*0120*/  ISETP.GE.AND P0, PT, R0, R9, PT ;  /* 0x000000090000720c */ /* 0x000fda0003f06270 */
[----:B0-----:R-:W-:Y:S05]  /*0130*/  @P0 BRA `(.L_x_1) ;  /* 0x0000000000500947 */ /* 0x001fea0003800000 */
[----:B------:R-:W0:Y:S01]  /*0140*/  S2UR UR5, SR_CgaCtaId ;  /* 0x00000000000579c3 */ /* 0x000e220000008800 */
[----:B------:R-:W-:Y:S01]  /*0150*/  UMOV UR4, 0x400 ;  /* 0x0000040000047882 */ /* 0x000fe20000000000 */
[----:B------:R-:W-:-:S06]  /*0160*/  MOV R8, R0 ;  /* 0x0000000000087202 */ /* 0x000fcc0000000f00 */
[----:B------:R-:W1:Y:S08]  /*0170*/  LDC R10, c[0x0][0x398] ;  /* 0x0000e600ff0a7b82 */ /* 0x000e700000000800 */
[----:B------:R-:W2:Y:S01]  /*0180*/  LDC.64 R4, c[0x0][0x380] ;  /* 0x0000e000ff047b82 */ /* 0x000ea20000000a00 */
[----:B0-----:R-:W-:-:S06]  /*0190*/  ULEA UR4, UR5, UR4, 0x18 ;  /* 0x0000000405047291 */ /* 0x001fcc000f8ec0ff */
[----:B------:R-:W-:-:S07]  /*01a0*/  LEA R6, R6, UR4, 0x2 ;  /* 0x0000000406067c11 */ /* 0x000fce000f8e10ff */
.L_x_4:
[----:B0-----:R-:W-:Y:S01]  /*01b0*/  IMAD.IADD R3, R7, 0x1, R8 ;  /* 0x0000000107037824 */ /* 0x001fe200078e0208 */
[----:B------:R-:W-:Y:S01]  /*01c0*/  BSSY.RECONVERGENT B1, `(.L_x_2) ;  /* 0x0000007000017945 */ /* 0x000fe20003800200 */
[----:B------:R-:W-:Y:S01]  /*01d0*/  LEA R11, R8, R6, 0x2 ;  /* 0x00000006080b7211 */ /* 0x000fe200078e10ff */
[----:B------:R-:W-:Y:S02]  /*01e0*/  IMAD.MOV.U32 R2, RZ, RZ, RZ ;  /* 0x000000ffff027224 */ /* 0x000fe400078e00ff */
[----:B-1----:R-:W-:-:S13]  /*01f0*/  ISETP.GE.AND P0, PT, R3, R10, PT ;  /* 0x0000000a0300720c */ /* 0x002fda0003f06270 */
[----:B------:R-:W-:Y:S05]  /*0200*/  @P0 BRA `(.L_x_3) ;  /* 0x0000000000080947 */ /* 0x000fea0003800000 */
[----:B--2---:R-:W-:-:S06]  /*0210*/  IMAD.WIDE R2, R3, 0x4, R4 ;  /* 0x0000000403027825 */ /* 0x004fcc00078e0204 */
[----:B------:R0:W5:Y:S02]  /*0220*/  LDG.E R2, desc[UR10][R2.64] ;  /* 0x0000000a02027981 */ /* 0x000164000c1e1900 */
.L_x_3:
[----:B------:R-:W-:Y:S05]  /*0230*/  BSYNC.RECONVERGENT B1 ;  /* 0x0000000000017941 */ /* 0x000fea0003800200 */
.L_x_2:
[----:B-----5:R3:W-:Y:S01]  /*0240*/  STS [R11], R2 ;  /* 0x000000020b007388 */ /* 0x0207e20000000800 */
[----:B------:R-:W-:-:S04]  /*0250*/  IADD3 R8, PT, PT, R13, R8, RZ ;  /* 0x000000080d087210 */ /* 0x000fc80007ffe0ff */
[----:B------:R-:W-:-:S13]  /*0260*/  ISETP.GE.AND P0, PT, R8, R9, PT ;  /* 0x000000090800720c */ /* 0x000fda0003f06270 */
[----:B---3--:R-:W-:Y:S05]  /*0270*/  @!P0 BRA `(.L_x_4) ;  /* 0xfffffffc00cc8947 */ /* 0x008fea000383ffff */
.L_x_1:
[----:B------:R-:W-:Y:S05]  /*0280*/  BSYNC.RECONVERGENT B0 ;  /* 0x0000000000007941 */ /* 0x000fea0003800200 */
.L_x_0:
[----:B------:R-:W1:Y:S01]  /*0290*/  LDCU.64 UR6, c[0x0][0x398] ;  /* 0x00007300ff0677ac */ /* 0x000e620008000a00 */
[----:B------:R-:W-:Y:S01]  /*02a0*/  IMAD.IADD R2, R7, 0x1, R0 ;  /* 0x0000000107027824 */ /* 0x000fe200078e0200 */
[----:B-1----:R-:W-:Y:S01]  /*02b0*/  UIADD3 UR4, UPT, UPT, -UR7, UR6, URZ ;  /* 0x0000000607047290 */ /* 0x002fe2000fffe1ff */
[----:B------:R-:W-:Y:S05]  /*02c0*/  BAR.SYNC.DEFER_BLOCKING 0x0 ;  /* 0x0000000000007b1d */ /* 0x000fea0000010000 */
[----:B------:R-:W-:-:S13]  /*02d0*/  ISETP.GT.AND P0, PT, R2, UR4, PT ;  /* 0x0000000402007c0c */ /* 0x000fda000bf04270 */
[----:B------:R-:W-:Y:S05]  /*02e0*/  @P0 EXIT ;  /* 0x000000000000094d */ /* 0x000fea0003800000 */
[----:B------:R-:W-:Y:S01]  /*02f0*/  UISETP.GE.AND UP0, UPT, UR7, 0x1, UPT ;  /* 0x000000010700788c */ /* 0x000fe2000bf06270 */
[----:B0-----:R-:W-:-:S08]  /*0300*/  HFMA2 R3, -RZ, RZ, 0, 0 ;  /* 0x00000000ff037431 */ /* 0x001fd000000001ff */
[----:B------:R-:W-:Y:S05]  /*0310*/  BRA.U !UP0, `(.L_x_5) ;  /* 0x0000000108d87547 */ /* 0x000fea000b800000 */
[----:B------:R-:W-:Y:S01]  /*0320*/  UISETP.GE.U32.AND UP1, UPT, UR7, 0x8, UPT ;  /* 0x000000080700788c */ /* 0x000fe2000bf26070 */
[----:B------:R-:W-:Y:S01]  /*0330*/  IMAD.MOV.U32 R3, RZ, RZ, RZ ;  /* 0x000000ffff037224 */ /* 0x000fe200078e00ff */
[----:B------:R-:W-:Y:S01]  /*0340*/  ULOP3.LUT UR4, UR7, 0x7, URZ, 0xc0, !UPT ;  /* 0x0000000707047892 */ /* 0x000fe2000f8ec0ff */
[----:B------:R-:W-:-:S03]  /*0350*/  MOV R13, RZ ;  /* 0x000000ff000d7202 */ /* 0x000fc60000000f00 */
[----:B------:R-:W-:-:S03]  /*0360*/  UISETP.NE.AND UP0, UPT, UR4, URZ, UPT ;  /* 0x000000ff0400728c */ /* 0x000fc6000bf05270 */
[----:B------:R-:W-:Y:S08]  /*0370*/  BRA.U !UP1, `(.L_x_6) ;  /* 0x0000000109807547 */ /* 0x000ff0000b800000 */
[----:B------:R-:W0:Y:S01]  /*0380*/  S2UR UR6, SR_CgaCtaId ;  /* 0x00000000000679c3 */ /* 0x000e220000008800 */
[----:B------:R-:W-:Y:S02]  /*0390*/  ULOP3.LUT UR8, UR7, 0x7ffffff8, URZ, 0xc0, !UPT ;  /* 0x7ffffff807087892 */ /* 0x000fe4000f8ec0ff */
[----:B------:R-:W-:Y:S01]  /*03a0*/  VIADD R22, R0, UR7 ;  /* 0x0000000700167c36 */ /* 0x000fe20008000000 */
[----:B------:R-:W-:Y:S01]  /*03b0*/  UMOV UR5, 0x400 ;  /* 0x0000040000057882 */ /* 0x000fe20000000000 */
[----:B------:R-:W-:Y:S02]  /*03c0*/  MOV R3, RZ ;  /* 0x000000ff00037202 */ /* 0x000fe40000000f00 */
[----:B------:R-:W-:Y:S01]  /*03d0*/  IMAD.U32 R13, RZ, RZ, UR8 ;  /* 0x00000008ff0d7e24 */ /* 0x000fe2000f8e00ff */
[----:B0-----:R-:W-:Y:S02]  /*03e0*/  ULEA UR5, UR6, UR5, 0x18 ;  /* 0x0000000506057291 */ /* 0x001fe4000f8ec0ff */
[----:B------:R-:W-:-:S02]  /*03f0*/  UIADD3 UR6, UPT, UPT, -UR8, URZ, URZ ;  /* 0x000000ff08067290 */ /* 0x000fc4000fffe1ff */
[----:B------:R-:W-:-:S12]  /*0400*/  UIADD3 UR5, UPT, UPT, UR5, 0x10, URZ ;  /* 0x0000001005057890 */ /* 0x000fd8000fffe0ff */
.L_x_7:
[----:B------:R-:W-:Y:S01]  /*0410*/  LEA R12, R22, UR5, 0x2 ;  /* 0x00000005160c7c11 */ /* 0x000fe2000f8e10ff */
[----:B--2---:R-:W-:Y:S01]  /*0420*/  LDS.128 R4, [UR5+-0x10] ;  /* 0xfffff005ff047984 */ /* 0x004fe20008000c00 */
[----:B------:R-:W-:-:S03]  /*0430*/  UIADD3 UR6, UPT, UPT, UR6, 0x8, URZ ;  /* 0x0000000806067890 */ /* 0x000fc6000fffe0ff */
[----:B------:R-:W0:Y:S01]  /*0440*/  LDS R14, [R12+-0x10] ;  /* 0xfffff0000c0e7984 */ /* 0x000e220000000800 */
[----:B------:R-:W-:-:S03]  /*0450*/  UISETP.NE.AND UP1, UPT, UR6, URZ, UPT ;  /* 0x000000ff0600728c */ /* 0x000fc6000bf25270 */
[----:B------:R-:W1:Y:S04]  /*0460*/  LDS R15, [R12+-0xc] ;  /* 0xfffff4000c0f7984 */ /* 0x000e680000000800 */
[----:B------:R-:W2:Y:S04]  /*0470*/  LDS R16, [R12+-0x8] ;  /* 0xfffff8000c107984 */ /* 0x000ea80000000800 */
[----:B------:R-:W3:Y:S04]  /*0480*/  LDS R17, [R12+-0x4] ;  /* 0xfffffc000c117984 */ /* 0x000ee80000000800 */
[----:B------:R-:W-:Y:S01]  /*0490*/  LDS.128 R8, [UR5] ;  /* 0x00000005ff087984 */ /* 0x000fe20008000c00 */
[----:B------:R-:W-:-:S03]  /*04a0*/  UIADD3 UR5, UPT, UPT, UR5, 0x20, URZ ;  /* 0x0000002005057890 */ /* 0x000fc6000fffe0ff */
[----:B------:R-:W4:Y:S04]  /*04b0*/  LDS R18, [R12] ;  /* 0x000000000c127984 */ /* 0x000f280000000800 */
[----:B------:R-:W5:Y:S04]  /*04c0*/  LDS R19, [R12+0x4] ;  /* 0x000004000c137984 */ /* 0x000f680000000800 */
[----:B------:R-:W5:Y:S04]  /*04d0*/  LDS R20, [R12+0x8] ;  /* 0x000008000c147984 */ /* 0x000f680000000800 */
[----:B------:R-:W5:Y:S01]  /*04e0*/  LDS R21, [R12+0xc] ;  /* 0x00000c000c157984 */ /* 0x000f620000000800 */
[----:B0-----:R-:W-:-:S04]  /*04f0*/  FFMA R4, R14, R4, R3 ;  /* 0x000000040e047223 */ /* 0x001fc80000000003 */
[----:B-1----:R-:W-:-:S04]  /*0500*/  FFMA R5, R5, R15, R4 ;  /* 0x0000000f05057223 */ /* 0x002fc80000000004 */
[----:B--2---:R-:W-:-:S04]  /*0510*/  FFMA R6, R6, R16, R5 ;  /* 0x0000001006067223 */ /* 0x004fc80000000005 */
[----:B---3--:R-:W-:-:S04]  /*0520*/  FFMA R7, R7, R17, R6 ;  /* 0x0000001107077223 */ /* 0x008fc80000000006 */
[----:B----4-:R-:W-:-:S04]  /*0530*/  FFMA R8, R18, R8, R7 ;  /* 0x0000000812087223 */ /* 0x010fc80000000007 */
[----:B-----5:R-:W-:-:S04]  /*0540*/  FFMA R9, R9, R19, R8 ;  /* 0x0000001309097223 */ /* 0x020fc80000000008 */
[----:B------:R-:W-:-:S04]  /*0550*/  FFMA R10, R10, R20, R9 ;  /* 0x000000140a0a7223 */ /* 0x000fc80000000009 */
[----:B------:R-:W-:Y:S01]  /*0560*/  FFMA R3, R11, R21, R10 ;  /* 0x000000150b037223 */ /* 0x000fe2000000000a */
[----:B------:R-:W-:Y:S06]  /*0570*/  BRA.U UP1, `(.L_x_7) ;  /* 0xfffffffd01a47547 */ /* 0x000fec000b83ffff */
.L_x_6:
[----:B------:R-:W-:Y:S05]  /*0580*/  BRA.U !UP0, `(.L_x_5) ;  /* 0x00000001083c7547 */ /* 0x000fea000b800000 */
[----:B--2---:R-:W0:Y:S01]  /*0590*/  S2R R5, SR_CgaCtaId ;  /* 0x0000000000057919 */ /* 0x004e220000008800 */
[----:B------:R-:W-:Y:S01]  /*05a0*/  MOV R4, 0x400 ;  /* 0x0000040000047802 */ /* 0x000fe20000000f00 */
[----:B------:R-:W-:Y:S01]  /*05b0*/  UIADD3 UR4, UPT, UPT, -UR4, URZ, URZ ;  /* 0x000000ff04047290 */ /* 0x000fe2000fffe1ff */
[----:B------:R-:W-:Y:S02]  /*05c0*/  IADD3 R0, PT, PT, R0, UR7, R13 ;  /* 0x0000000700007c10 */ /* 0x000fe4000fffe00d */
[----:B0-----:R-:W-:-:S04]  /*05d0*/  LEA R4, R5, R4, 0x18 ;  /* 0x0000000405047211 */ /* 0x001fc800078ec0ff */
[----:B------:R-:W-:Y:S01]  /*05e0*/  LEA R13, R13, R4, 0x2 ;  /* 0x000000040d0d7211 */ /* 0x000fe200078e10ff */
[----:B------:R-:W-:-:S07]  /*05f0*/  IMAD.U32 R0, R0, 0x4, R4 ;  /* 0x0000000400007824 */ /* 0x000fce00078e0004 */
.L_x_8:
[----:B------:R0:W-:Y:S01]  /*0600*/  LDS R4, [R0] ;  /* 0x0000000000047984 */ /* 0x0001e20000000800 */
[----:B------:R-:W-:-:S03]  /*0610*/  UIADD3 UR4, UPT, UPT, UR4, 0x1, URZ ;  /* 0x0000000104047890 */ /* 0x000fc6000fffe0ff */
[----:B------:R1:W2:Y:S01]  /*0620*/  LDS R5, [R13] ;  /* 0x000000000d057984 */ /* 0x0002a20000000800 */
[----:B------:R-:W-:Y:S01]  /*0630*/  UISETP.NE.AND UP0, UPT, UR4, URZ, UPT ;  /* 0x000000ff0400728c */ /* 0x000fe2000bf05270 */
[----:B0-----:R-:W-:Y:S01]  /*0640*/  IADD3 R0, PT, PT, R0, 0x4, RZ ;  /* 0x0000000400007810 */ /* 0x001fe20007ffe0ff */
[----:B-1----:R-:W-:Y:S02]  /*0650*/  VIADD R13, R13, 0x4 ;  /* 0x000000040d0d7836 */ /* 0x002fe40000000000 */
[----:B--2---:R-:W-:-:S05]  /*0660*/  FFMA R3, R4, R5, R3 ;  /* 0x0000000504037223 */ /* 0x004fca0000000003 */
[----:B------:R-:W-:Y:S05]  /*0670*/  BRA.U UP0, `(.L_x_8) ;  /* 0xfffffffd00e07547 */ /* 0x000fea000b83ffff */
.L_x_5:
[----:B--2---:R-:W0:Y:S02]  /*0680*/  LDC.64 R4, c[0x0][0x390] ;  /* 0x0000e400ff047b82 */ /* 0x004e240000000a00 */
[----:B0-----:R-:W-:-:S05]  /*0690*/  IMAD.WIDE.U32 R4, R2, 0x4, R4 ;  /* 0x0000000402047825 */ /* 0x001fca00078e0004 */
[----:B------:R-:W-:Y:S01]  /*06a0*/  STG.E desc[UR10][R4.64], R3 ;  /* 0x0000000304007986 */ /* 0x000fe2000c10190a */
[----:B------:R-:W-:Y:S05]  /*06b0*/  EXIT ;  /* 0x000000000000794d */ /* 0x000fea0003800000 */
.L_x_9:
[----:B------:R-:W-:-:S00]  /*06c0*/  BRA `(.L_x_9) ;  /* 0xfffffffc00fc7947 */ /* 0x000fc0000383ffff */
[----:B------:R-:W-:-:S00]  /*06d0*/  NOP ;  /* 0x0000000000007918 */ /* 0x000fc00000000000 */
        /* <DEDUP_REMOVED lines=10> */
.L_x_10:


//--------------------- .nv.shared._Z21convolution_1d_kernelPKfS0_Pfii --------------------------
	.section	.nv.shared._Z21convolution_1d_kernelPKfS0_Pfii,"aw",@nobits
	.sectionflags	@""
	.align	16
	.zero		1024


//--------------------- .nv.shared.reserved.0     --------------------------
	.section	.nv.shared.reserved.0,"aw",@nobits
	.weak		__nv_reservedSMEM_offset_0_alias
	.size		__nv_reservedSMEM_offset_0_alias, 0, 64
	.other		__nv_reservedSMEM_offset_0_alias,@"STO_CUDA_RESERVED_SHARED STV_DEFAULT"
__nv_reservedSMEM_offset_0_alias:
	.zero		0
	.zero		64


//--------------------- .nv.constant0._Z21convolution_1d_kernelPKfS0_Pfii --------------------------
	.section	.nv.constant0._Z21convolution_1d_kernelPKfS0_Pfii,"a",@progbits
	.sectionflags	@""
	.align	4
.nv.constant0._Z21convolution_1d_kernelPKfS0_Pfii:
	.zero		928


//--------------------- SYMBOLS --------------------------

	.type		.nv.reservedSmem.offset0,@object
	.size		.nv.reservedSmem.offset0,0x4
	.type		.nv.reservedSmem.cap,@object
	.size		.nv.reservedSmem.cap,0x4
